	.headerflags	@"EF_CUDA_TEXMODE_UNIFIED EF_CUDA_64BIT_ADDRESS EF_CUDA_ACCELERATORS EF_CUDA_SM90 EF_CUDA_VIRTUAL_SM(EF_CUDA_SM90)"
	.elftype	@"ET_EXEC"


//--------------------- .nv.info                  --------------------------
	.section	.nv.info,"",@"SHT_CUDA_INFO"
	.align	4


	//----- nvinfo : EIATTR_REGCOUNT
	.align		4
        /*0000*/ 	.byte	0x04, 0x2f
        /*0002*/ 	.short	(.L_1 - .L_0)
	.align		4
.L_0:
        /*0004*/ 	.word	index@(triton_poi_fused__unsafe_index_add_mul_sub_24)
        /*0008*/ 	.word	0x00000022


	//----- nvinfo : EIATTR_MIN_STACK_SIZE
	.align		4
.L_1:
        /*000c*/ 	.byte	0x04, 0x12
        /*000e*/ 	.short	(.L_3 - .L_2)
	.align		4
.L_2:
        /*0010*/ 	.word	index@(triton_poi_fused__unsafe_index_add_mul_sub_24)
        /*0014*/ 	.word	0x00000000


	//----- nvinfo : EIATTR_FRAME_SIZE
	.align		4
.L_3:
        /*0018*/ 	.byte	0x04, 0x11
        /*001a*/ 	.short	(.L_5 - .L_4)
	.align		4
.L_4:
        /*001c*/ 	.word	index@(triton_poi_fused__unsafe_index_add_mul_sub_24)
        /*0020*/ 	.word	0x00000000


	//----- nvinfo : EIATTR_MIN_STACK_SIZE
	.align		4
.L_5:
        /*0024*/ 	.byte	0x04, 0x12
        /*0026*/ 	.short	(.L_7 - .L_6)
	.align		4
.L_6:
        /*0028*/ 	.word	index@(triton_poi_fused__unsafe_index_add_mul_sub_24)
        /*002c*/ 	.word	0x00000000
.L_7:


//--------------------- .nv.info.triton_poi_fused__unsafe_index_add_mul_sub_24 --------------------------
	.section	.nv.info.triton_poi_fused__unsafe_index_add_mul_sub_24,"",@"SHT_CUDA_INFO"
	.sectionflags	@""
	.align	4


	//----- nvinfo : EIATTR_CUDA_API_VERSION
	.align		4
        /*0000*/ 	.byte	0x04, 0x37
        /*0002*/ 	.short	(.L_9 - .L_8)
.L_8:
        /*0004*/ 	.word	0x0000007c


	//----- nvinfo : EIATTR_KPARAM_INFO
	.align		4
.L_9:
        /*0008*/ 	.byte	0x04, 0x17
        /*000a*/ 	.short	(.L_11 - .L_10)
.L_10:
        /*000c*/ 	.word	0x00000000
        /*0010*/ 	.short	0x0006
        /*0012*/ 	.short	0x0030
        /*0014*/ 	.byte	0x00, 0xf0, 0x11, 0x00


	//----- nvinfo : EIATTR_KPARAM_INFO
	.align		4
.L_11:
        /*0018*/ 	.byte	0x04, 0x17
        /*001a*/ 	.short	(.L_13 - .L_12)
.L_12:
        /*001c*/ 	.word	0x00000000
        /*0020*/ 	.short	0x0005
        /*0022*/ 	.short	0x0028
        /*0024*/ 	.byte	0x00, 0xf4, 0x21, 0x00


	//----- nvinfo : EIATTR_KPARAM_INFO
	.align		4
.L_13:
        /*0028*/ 	.byte	0x04, 0x17
        /*002a*/ 	.short	(.L_15 - .L_14)
.L_14:
        /*002c*/ 	.word	0x00000000
        /*0030*/ 	.short	0x0004
        /*0032*/ 	.short	0x0020
        /*0034*/ 	.byte	0x00, 0xf4, 0x21, 0x00


	//----- nvinfo : EIATTR_KPARAM_INFO
	.align		4
.L_15:
        /*0038*/ 	.byte	0x04, 0x17
        /*003a*/ 	.short	(.L_17 - .L_16)
.L_16:
        /*003c*/ 	.word	0x00000000
        /*0040*/ 	.short	0x0003
        /*0042*/ 	.short	0x0018
        /*0044*/ 	.byte	0x00, 0xf4, 0x21, 0x00


	//----- nvinfo : EIATTR_KPARAM_INFO
	.align		4
.L_17:
        /*0048*/ 	.byte	0x04, 0x17
        /*004a*/ 	.short	(.L_19 - .L_18)
.L_18:
        /*004c*/ 	.word	0x00000000
        /*0050*/ 	.short	0x0002
        /*0052*/ 	.short	0x0010
        /*0054*/ 	.byte	0x00, 0xf4, 0x21, 0x00


	//----- nvinfo : EIATTR_KPARAM_INFO
	.align		4
.L_19:
        /*0058*/ 	.byte	0x04, 0x17
        /*005a*/ 	.short	(.L_21 - .L_20)
.L_20:
        /*005c*/ 	.word	0x00000000
        /*0060*/ 	.short	0x0001
        /*0062*/ 	.short	0x0008
        /*0064*/ 	.byte	0x00, 0xf4, 0x21, 0x00


	//----- nvinfo : EIATTR_KPARAM_INFO
	.align		4
.L_21:
        /*0068*/ 	.byte	0x04, 0x17
        /*006a*/ 	.short	(.L_23 - .L_22)
.L_22:
        /*006c*/ 	.word	0x00000000
        /*0070*/ 	.short	0x0000
        /*0072*/ 	.short	0x0000
        /*0074*/ 	.byte	0x00, 0xf4, 0x21, 0x00


	//----- nvinfo : EIATTR_SPARSE_MMA_MASK
	.align		4
.L_23:
        /*0078*/ 	.byte	0x03, 0x50
        /*007a*/ 	.short	0x0000


	//----- nvinfo : EIATTR_MAXREG_COUNT
	.align		4
        /*007c*/ 	.byte	0x03, 0x1b
        /*007e*/ 	.short	0x00ff


	//----- nvinfo : EIATTR_EXIT_INSTR_OFFSETS
	.align		4
        /*0080*/ 	.byte	0x04, 0x1c
        /*0082*/ 	.short	(.L_25 - .L_24)


	//   ....[0]....
.L_24:
        /*0084*/ 	.word	0x00001250


	//----- nvinfo : EIATTR_REQNTID
	.align		4
.L_25:
        /*0088*/ 	.byte	0x04, 0x10
        /*008a*/ 	.short	(.L_27 - .L_26)
.L_26:
        /*008c*/ 	.word	0x00000080
        /*0090*/ 	.word	0x00000001
        /*0094*/ 	.word	0x00000001


	//----- nvinfo : EIATTR_CBANK_PARAM_SIZE
	.align		4
.L_27:
        /*0098*/ 	.byte	0x03, 0x19
        /*009a*/ 	.short	0x0034


	//----- nvinfo : EIATTR_PARAM_CBANK
	.align		4
        /*009c*/ 	.byte	0x04, 0x0a
        /*009e*/ 	.short	(.L_29 - .L_28)
	.align		4
.L_28:
        /*00a0*/ 	.word	index@(.nv.constant0.triton_poi_fused__unsafe_index_add_mul_sub_24)
        /*00a4*/ 	.short	0x0210
        /*00a6*/ 	.short	0x0034


	//----- nvinfo : EIATTR_SW_WAR
	.align		4
.L_29:
        /*00a8*/ 	.byte	0x04, 0x36
        /*00aa*/ 	.short	(.L_31 - .L_30)
.L_30:
        /*00ac*/ 	.word	0x00000008
.L_31:


//--------------------- .nv.callgraph             --------------------------
	.section	.nv.callgraph,"",@"SHT_CUDA_CALLGRAPH"
	.align	4
	.sectionentsize	8
	.align		4
        /*0000*/ 	.word	0x00000000
	.align		4
        /*0004*/ 	.word	0xffffffff
	.align		4
        /*0008*/ 	.word	0x00000000
	.align		4
        /*000c*/ 	.word	0xfffffffe
	.align		4
        /*0010*/ 	.word	0x00000000
	.align		4
        /*0014*/ 	.word	0xfffffffd
	.align		4
        /*0018*/ 	.word	0x00000000
	.align		4
        /*001c*/ 	.word	0xfffffffc


//--------------------- .text.triton_poi_fused__unsafe_index_add_mul_sub_24 --------------------------
	.section	.text.triton_poi_fused__unsafe_index_add_mul_sub_24,"ax",@progbits
	.align	128
        .global         triton_poi_fused__unsafe_index_add_mul_sub_24
        .type           triton_poi_fused__unsafe_index_add_mul_sub_24,@function
        .size           triton_poi_fused__unsafe_index_add_mul_sub_24,(.L_x_1 - triton_poi_fused__unsafe_index_add_mul_sub_24)
        .other          triton_poi_fused__unsafe_index_add_mul_sub_24,@"STO_CUDA_ENTRY STV_DEFAULT"
triton_poi_fused__unsafe_index_add_mul_sub_24:
.text.triton_poi_fused__unsafe_index_add_mul_sub_24:
[----:B------:R-:W-:Y:S01]  /*0000*/  LDC R1, c[0x0][0x28] ;  /* 0x00000a00ff017b82 */ /* 0x000fe20000000800 */
[----:B------:R-:W1:Y:S07]  /*0010*/  S2R R0, SR_TID.X ;  /* 0x0000000000007919 */ /* 0x000e6e0000002100 */
[----:B------:R-:W2:Y:S01]  /*0020*/  LDC.64 R16, c[0x0][0x218] ;  /* 0x00008600ff107b82 */ /* 0x000ea20000000a00 */
[----:B------:R-:W-:Y:S01]  /*0030*/  ULDC.64 UR4, c[0x0][0x208] ;  /* 0x0000820000047ab9 */ /* 0x000fe20000000a00 */
[----:B------:R-:W-:Y:S01]  /*0040*/  ULDC.64 UR6, c[0x0][0x220] ;  /* 0x0000880000067ab9 */ /* 0x000fe20000000a00 */
[----:B------:R-:W3:Y:S05]  /*0050*/  S2R R3, SR_CTAID.X ;  /* 0x0000000000037919 */ /* 0x000eea0000002500 */
[----:B------:R-:W4:Y:S08]  /*0060*/  LDC.64 R12, c[0x0][0x210] ;  /* 0x00008400ff0c7b82 */ /* 0x000f300000000a00 */
[----:B------:R-:W5:Y:S01]  /*0070*/  LDC.64 R24, c[0x0][0x228] ;  /* 0x00008a00ff187b82 */ /* 0x000f620000000a00 */
[----:B-1----:R-:W-:-:S05]  /*0080*/  IMAD.SHL.U32 R0, R0, 0x4, RZ ;  /* 0x0000000400007824 */ /* 0x002fca00078e00ff */
[----:B------:R-:W-:-:S05]  /*0090*/  LOP3.LUT R0, R0, 0x1fc, RZ, 0xc0, !PT ;  /* 0x000001fc00007812 */ /* 0x000fca00078ec0ff */
[----:B---3--:R-:W-:-:S04]  /*00a0*/  IMAD R0, R3, 0x400, R0 ;  /* 0x0000040003007824 */ /* 0x008fc800078e0200 */
[----:B------:R-:W-:-:S04]  /*00b0*/  IMAD.HI R2, R0, 0x2aaaaaab, RZ ;  /* 0x2aaaaaab00027827 */ /* 0x000fc800078e02ff */
[----:B------:R-:W-:Y:S01]  /*00c0*/  VIADD R15, R0, 0x2 ;  /* 0x00000002000f7836 */ /* 0x000fe20000000000 */
[----:B------:R-:W-:-:S03]  /*00d0*/  SHF.R.U32.HI R3, RZ, 0x1f, R2 ;  /* 0x0000001fff037819 */ /* 0x000fc60000011602 */
[----:B------:R-:W-:Y:S01]  /*00e0*/  IMAD.HI R6, R15, 0x2aaaaaab, RZ ;  /* 0x2aaaaaab0f067827 */ /* 0x000fe200078e02ff */
[----:B------:R-:W-:-:S04]  /*00f0*/  LEA.HI.SX32 R9, R2, R3, 0x1e ;  /* 0x0000000302097211 */ /* 0x000fc800078ff2ff */
[----:B------:R-:W-:Y:S01]  /*0100*/  SHF.R.U32.HI R11, RZ, 0x1f, R6 ;  /* 0x0000001fff0b7819 */ /* 0x000fe20000011606 */
[----:B------:R-:W-:-:S03]  /*0110*/  IMAD.HI R2, R9, 0x2aaaaaab, RZ ;  /* 0x2aaaaaab09027827 */ /* 0x000fc600078e02ff */
[----:B------:R-:W-:Y:S01]  /*0120*/  LEA.HI R8, R6, R11, RZ, 0x1e ;  /* 0x0000000b06087211 */ /* 0x000fe200078ff0ff */
[----:B------:R-:W-:Y:S01]  /*0130*/  IMAD R3, R9, -0x18, R0 ;  /* 0xffffffe809037824 */ /* 0x000fe200078e0200 */
[----:B------:R-:W-:-:S03]  /*0140*/  SHF.R.U32.HI R7, RZ, 0x1f, R2 ;  /* 0x0000001fff077819 */ /* 0x000fc60000011602 */
[----:B--2---:R-:W-:Y:S01]  /*0150*/  IMAD.WIDE R4, R3, 0x8, R16 ;  /* 0x0000000803047825 */ /* 0x004fe200078e0210 */
[----:B------:R-:W-:-:S03]  /*0160*/  LEA.HI R2, R2, R7, RZ, 0x1e ;  /* 0x0000000702027211 */ /* 0x000fc600078ff0ff */
[----:B------:R-:W-:Y:S02]  /*0170*/  IMAD R15, R8, -0x18, R15 ;  /* 0xffffffe8080f7824 */ /* 0x000fe400078e020f */
[----:B------:R-:W2:Y:S01]  /*0180*/  LDG.E.EL.128 R4, desc[UR4][R4.64] ;  /* 0x0000000404047981 */ /* 0x000ea2000c2e1d00 */
[----:B------:R-:W-:Y:S02]  /*0190*/  IMAD R27, R2, -0x18, R9 ;  /* 0xffffffe8021b7824 */ /* 0x000fe400078e0209 */
[----:B------:R-:W-:-:S04]  /*01a0*/  IMAD.WIDE R8, R15, 0x8, R16 ;  /* 0x000000080f087825 */ /* 0x000fc800078e0210 */
[----:B----4-:R-:W-:Y:S02]  /*01b0*/  IMAD.WIDE R26, R27, 0x8, R12 ;  /* 0x000000081b1a7825 */ /* 0x010fe400078e020c */
[----:B------:R-:W3:Y:S04]  /*01c0*/  LDG.E.EL.128 R8, desc[UR4][R8.64] ;  /* 0x0000000408087981 */ /* 0x000ee8000c2e1d00 */
[----:B------:R-:W4:Y:S01]  /*01d0*/  LDG.E.EL.64 R26, desc[UR4][R26.64] ;  /* 0x000000041a1a7981 */ /* 0x000f22000c2e1b00 */
[----:B--2---:R-:W-:Y:S01]  /*01e0*/  IADD3 RZ, P0, R4, 0x39, RZ ;  /* 0x0000003904ff7810 */ /* 0x004fe20007f1e0ff */
[----:B------:R-:W-:Y:S01]  /*01f0*/  VIADD R21, R4, 0x39 ;  /* 0x0000003904157836 */ /* 0x000fe20000000000 */
[C---:B------:R-:W-:Y:S02]  /*0200*/  ISETP.GE.AND P2, PT, R5.reuse, RZ, PT ;  /* 0x000000ff0500720c */ /* 0x040fe40003f46270 */
[----:B------:R-:W-:Y:S01]  /*0210*/  IADD3 R19, P3, R6, 0x39, RZ ;  /* 0x0000003906137810 */ /* 0x000fe20007f7e0ff */
[----:B------:R-:W-:Y:S01]  /*0220*/  IMAD.X R23, RZ, RZ, R5, P0 ;  /* 0x000000ffff177224 */ /* 0x000fe200000e0605 */
[----:B------:R-:W-:-:S02]  /*0230*/  ISETP.GE.AND P1, PT, R5, RZ, PT ;  /* 0x000000ff0500720c */ /* 0x000fc40003f26270 */
[----:B------:R-:W-:Y:S01]  /*0240*/  SEL R20, R21, R4, !P2 ;  /* 0x0000000415147207 */ /* 0x000fe20005000000 */
[----:B------:R-:W-:Y:S01]  /*0250*/  IMAD.X R21, RZ, RZ, R7, P3 ;  /* 0x000000ffff157224 */ /* 0x000fe200018e0607 */
[----:B------:R-:W-:Y:S02]  /*0260*/  SEL R23, R23, R5, !P1 ;  /* 0x0000000517177207 */ /* 0x000fe40004800000 */
[----:B------:R-:W-:Y:S02]  /*0270*/  ISETP.GE.AND P0, PT, R7, RZ, PT ;  /* 0x000000ff0700720c */ /* 0x000fe40003f06270 */
[----:B----4-:R-:W-:Y:S02]  /*0280*/  IADD3 R29, P1, R26, 0x39, RZ ;  /* 0x000000391a1d7810 */ /* 0x010fe40007f3e0ff */
[----:B---3--:R-:W-:Y:S02]  /*0290*/  IADD3 R5, P2, R8, 0x39, RZ ;  /* 0x0000003908057810 */ /* 0x008fe40007f5e0ff */
[----:B------:R-:W-:-:S02]  /*02a0*/  SEL R14, R19, R6, !P0 ;  /* 0x00000006130e7207 */ /* 0x000fc40004000000 */
[----:B------:R-:W-:Y:S01]  /*02b0*/  SEL R21, R21, R7, !P0 ;  /* 0x0000000715157207 */ /* 0x000fe20004000000 */
[----:B------:R-:W-:Y:S01]  /*02c0*/  IMAD.X R7, RZ, RZ, R27, P1 ;  /* 0x000000ffff077224 */ /* 0x000fe200008e061b */
[----:B------:R-:W-:Y:S01]  /*02d0*/  ISETP.GE.AND P0, PT, R27, RZ, PT ;  /* 0x000000ff1b00720c */ /* 0x000fe20003f06270 */
[----:B------:R-:W-:Y:S01]  /*02e0*/  IMAD.X R19, RZ, RZ, R9, P2 ;  /* 0x000000ffff137224 */ /* 0x000fe200010e0609 */
[----:B------:R-:W-:Y:S02]  /*02f0*/  ISETP.GE.AND P1, PT, R9, RZ, PT ;  /* 0x000000ff0900720c */ /* 0x000fe40003f26270 */
[----:B------:R-:W-:Y:S02]  /*0300*/  SEL R18, R29, R26, !P0 ;  /* 0x0000001a1d127207 */ /* 0x000fe40004000000 */
[----:B------:R-:W-:Y:S02]  /*0310*/  SEL R26, R7, R27, !P0 ;  /* 0x0000001b071a7207 */ /* 0x000fe40004000000 */
[----:B------:R-:W-:-:S02]  /*0320*/  SEL R2, R5, R8, !P1 ;  /* 0x0000000805027207 */ /* 0x000fc40004800000 */
[----:B------:R-:W-:Y:S02]  /*0330*/  SEL R19, R19, R9, !P1 ;  /* 0x0000000913137207 */ /* 0x000fe40004800000 */
[----:B------:R-:W-:Y:S02]  /*0340*/  IADD3 R7, P1, R10, 0x39, RZ ;  /* 0x000000390a077810 */ /* 0x000fe40007f3e0ff */
[C---:B------:R-:W-:Y:S02]  /*0350*/  LEA R22, P2, R20.reuse, UR6, 0x2 ;  /* 0x0000000614167c11 */ /* 0x040fe4000f8410ff */
[----:B------:R-:W-:Y:S02]  /*0360*/  ISETP.GE.AND P0, PT, R11, RZ, PT ;  /* 0x000000ff0b00720c */ /* 0x000fe40003f06270 */
[----:B------:R-:W-:Y:S02]  /*0370*/  IADD3.X R9, RZ, R11, RZ, P1, !PT ;  /* 0x0000000bff097210 */ /* 0x000fe40000ffe4ff */
[----:B------:R-:W-:-:S02]  /*0380*/  LEA.HI.X R23, R20, UR7, R23, 0x2, P2 ;  /* 0x0000000714177c11 */ /* 0x000fc400090f1417 */
[----:B------:R-:W-:Y:S02]  /*0390*/  SEL R8, R7, R10, !P0 ;  /* 0x0000000a07087207 */ /* 0x000fe40004000000 */
[----:B------:R-:W-:Y:S01]  /*03a0*/  SEL R9, R9, R11, !P0 ;  /* 0x0000000b09097207 */ /* 0x000fe20004000000 */
[----:B------:R-:W-:Y:S01]  /*03b0*/  IMAD.HI R11, R0, 0x38e38e39, RZ ;  /* 0x38e38e39000b7827 */ /* 0x000fe200078e02ff */
[----:B------:R-:W-:-:S03]  /*03c0*/  LEA R20, P0, R14, UR6, 0x2 ;  /* 0x000000060e147c11 */ /* 0x000fc6000f8010ff */
[----:B-----5:R-:W-:Y:S01]  /*03d0*/  IMAD.WIDE R4, R3, 0x8, R24 ;  /* 0x0000000803047825 */ /* 0x020fe200078e0218 */
[----:B------:R-:W-:Y:S02]  /*03e0*/  LEA.HI.X R21, R14, UR7, R21, 0x2, P0 ;  /* 0x000000070e157c11 */ /* 0x000fe400080f1415 */
[----:B------:R-:W-:Y:S01]  /*03f0*/  SHF.R.U32.HI R14, RZ, 0x1f, R11 ;  /* 0x0000001fff0e7819 */ /* 0x000fe2000001160b */
[----:B------:R-:W-:Y:S01]  /*0400*/  IMAD.WIDE.U32 R22, R18, 0xe4, R22 ;  /* 0x000000e412167825 */ /* 0x000fe200078e0016 */
[----:B------:R-:W-:Y:S01]  /*0410*/  LEA R10, P0, R2, UR6, 0x2 ;  /* 0x00000006020a7c11 */ /* 0x000fe2000f8010ff */
[----:B------:R-:W2:Y:S01]  /*0420*/  LDG.E.EL.128 R4, desc[UR4][R4.64] ;  /* 0x0000000404047981 */ /* 0x000ea2000c2e1d00 */
[----:B------:R-:W-:Y:S01]  /*0430*/  LEA.HI.SX32 R14, R11, R14, 0x19 ;  /* 0x0000000e0b0e7211 */ /* 0x000fe200078fcaff */
[----:B------:R-:W-:Y:S01]  /*0440*/  IMAD R26, R26, 0xe4, RZ ;  /* 0x000000e41a1a7824 */ /* 0x000fe200078e02ff */
[----:B------:R-:W-:Y:S01]  /*0450*/  LEA.HI.X R11, R2, UR7, R19, 0x2, P0 ;  /* 0x00000007020b7c11 */ /* 0x000fe200080f1413 */
[----:B------:R-:W-:-:S02]  /*0460*/  IMAD.MOV.U32 R28, RZ, RZ, R22 ;  /* 0x000000ffff1c7224 */ /* 0x000fc400078e0016 */
[----:B------:R-:W-:Y:S02]  /*0470*/  IMAD.IADD R29, R23, 0x1, R26 ;  /* 0x00000001171d7824 */ /* 0x000fe400078e021a */
[----:B------:R-:W-:-:S04]  /*0480*/  IMAD R19, R14, 0xcb1, RZ ;  /* 0x00000cb10e137824 */ /* 0x000fc800078e02ff */
[----:B------:R-:W-:Y:S01]  /*0490*/  IMAD.WIDE R28, R19, 0x4, R28 ;  /* 0x00000004131c7825 */ /* 0x000fe200078e021c */
[----:B------:R-:W-:-:S03]  /*04a0*/  LEA R14, P0, R8, UR6, 0x2 ;  /* 0x00000006080e7c11 */ /* 0x000fc6000f8010ff */
[C---:B------:R-:W-:Y:S01]  /*04b0*/  IMAD.WIDE.U32 R20, R18.reuse, 0xe4, R20 ;  /* 0x000000e412147825 */ /* 0x040fe200078e0014 */
[----:B------:R1:W3:Y:S03]  /*04c0*/  LDG.E.EL R2, desc[UR4][R28.64] ;  /* 0x000000041c027981 */ /* 0x0002e6000c2e1900 */
[----:B------:R-:W-:-:S04]  /*04d0*/  IMAD.WIDE.U32 R10, R18, 0xe4, R10 ;  /* 0x000000e4120a7825 */ /* 0x000fc800078e000a */
[----:B------:R-:W-:Y:S02]  /*04e0*/  IMAD.IADD R23, R26, 0x1, R21 ;  /* 0x000000011a177824 */ /* 0x000fe400078e0215 */
[----:B-1----:R-:W-:Y:S01]  /*04f0*/  IMAD.WIDE R28, R15, 0x8, R24 ;  /* 0x000000080f1c7825 */ /* 0x002fe200078e0218 */
[----:B------:R-:W-:-:S03]  /*0500*/  LEA.HI.X R15, R8, UR7, R9, 0x2, P0 ;  /* 0x00000007080f7c11 */ /* 0x000fc600080f1409 */
[----:B------:R-:W-:Y:S02]  /*0510*/  IMAD.MOV.U32 R22, RZ, RZ, R20 ;  /* 0x000000ffff167224 */ /* 0x000fe400078e0014 */
[----:B------:R-:W-:Y:S02]  /*0520*/  IMAD.IADD R21, R26, 0x1, R11 ;  /* 0x000000011a157824 */ /* 0x000fe400078e020b */
[----:B------:R-:W-:Y:S02]  /*0530*/  IMAD.MOV.U32 R20, RZ, RZ, R10 ;  /* 0x000000ffff147224 */ /* 0x000fe400078e000a */
[----:B------:R1:W4:Y:S02]  /*0540*/  LDG.E.EL.128 R8, desc[UR4][R28.64] ;  /* 0x000000041c087981 */ /* 0x000324000c2e1d00 */
[----:B------:R-:W-:-:S04]  /*0550*/  IMAD.WIDE R20, R19, 0x4, R20 ;  /* 0x0000000413147825 */ /* 0x000fc800078e0214 */
[----:B-1----:R-:W-:-:S04]  /*0560*/  IMAD.WIDE R28, R19, 0x4, R22 ;  /* 0x00000004131c7825 */ /* 0x002fc800078e0216 */
[----:B------:R-:W-:Y:S02]  /*0570*/  IMAD.WIDE.U32 R22, R18, 0xe4, R14 ;  /* 0x000000e412167825 */ /* 0x000fe400078e000e */
[----:B------:R-:W5:Y:S02]  /*0580*/  LDG.E.EL R14, desc[UR4][R20.64] ;  /* 0x00000004140e7981 */ /* 0x000f64000c2e1900 */
[----:B------:R-:W-:Y:S02]  /*0590*/  IMAD.IADD R23, R26, 0x1, R23 ;  /* 0x000000011a177824 */ /* 0x000fe400078e0217 */
[----:B------:R1:W3:Y:S02]  /*05a0*/  LDG.E.EL R15, desc[UR4][R28.64] ;  /* 0x000000041c0f7981 */ /* 0x0002e4000c2e1900 */
[----:B01----:R-:W-:Y:S01]  /*05b0*/  IMAD.WIDE R28, R19, 0x4, R22 ;  /* 0x00000004131c7825 */ /* 0x003fe200078e0216 */
[----:B--2---:R-:W-:Y:S02]  /*05c0*/  IADD3 R27, P1, R4, 0x39, RZ ;  /* 0x00000039041b7810 */ /* 0x004fe40007f3e0ff */
[----:B------:R-:W-:-:S03]  /*05d0*/  ISETP.GE.AND P0, PT, R5, RZ, PT ;  /* 0x000000ff0500720c */ /* 0x000fc60003f06270 */
[----:B------:R-:W-:Y:S01]  /*05e0*/  IMAD.X R31, RZ, RZ, R5, P1 ;  /* 0x000000ffff1f7224 */ /* 0x000fe200008e0605 */
[----:B------:R-:W-:Y:S02]  /*05f0*/  SEL R4, R27, R4, !P0 ;  /* 0x000000041b047207 */ /* 0x000fe40004000000 */
[----:B------:R-:W-:Y:S02]  /*0600*/  IADD3 R27, P1, R6, 0x39, RZ ;  /* 0x00000039061b7810 */ /* 0x000fe40007f3e0ff */
[----:B------:R-:W-:Y:S02]  /*0610*/  SEL R5, R31, R5, !P0 ;  /* 0x000000051f057207 */ /* 0x000fe40004000000 */
[----:B------:R-:W-:Y:S02]  /*0620*/  ISETP.GE.AND P0, PT, R7, RZ, PT ;  /* 0x000000ff0700720c */ /* 0x000fe40003f06270 */
[----:B------:R-:W-:Y:S02]  /*0630*/  IADD3.X R31, RZ, R7, RZ, P1, !PT ;  /* 0x00000007ff1f7210 */ /* 0x000fe40000ffe4ff */
[----:B------:R-:W-:-:S02]  /*0640*/  SEL R6, R27, R6, !P0 ;  /* 0x000000061b067207 */ /* 0x000fc40004000000 */
[----:B------:R-:W-:Y:S02]  /*0650*/  SEL R7, R31, R7, !P0 ;  /* 0x000000071f077207 */ /* 0x000fe40004000000 */
[----:B------:R-:W-:-:S04]  /*0660*/  LEA R20, P0, R4, UR6, 0x2 ;  /* 0x0000000604147c11 */ /* 0x000fc8000f8010ff */
[----:B------:R-:W-:Y:S02]  /*0670*/  LEA.HI.X R21, R4, UR7, R5, 0x2, P0 ;  /* 0x0000000704157c11 */ /* 0x000fe400080f1405 */
[----:B------:R-:W-:-:S04]  /*0680*/  LEA R4, P0, R6, UR6, 0x2 ;  /* 0x0000000606047c11 */ /* 0x000fc8000f8010ff */
[----:B------:R-:W-:Y:S02]  /*0690*/  LEA.HI.X R5, R6, UR7, R7, 0x2, P0 ;  /* 0x0000000706057c11 */ /* 0x000fe400080f1407 */
[----:B----4-:R-:W-:Y:S01]  /*06a0*/  IADD3 RZ, P1, R10, 0x39, RZ ;  /* 0x000000390aff7810 */ /* 0x010fe20007f3e0ff */
[----:B------:R-:W-:Y:S01]  /*06b0*/  VIADD R27, R10, 0x39 ;  /* 0x000000390a1b7836 */ /* 0x000fe20000000000 */
[----:B------:R-:W-:-:S03]  /*06c0*/  ISETP.GE.AND P0, PT, R11, RZ, PT ;  /* 0x000000ff0b00720c */ /* 0x000fc60003f06270 */
[----:B------:R-:W-:Y:S01]  /*06d0*/  IMAD.X R7, RZ, RZ, R11, P1 ;  /* 0x000000ffff077224 */ /* 0x000fe200008e060b */
[----:B------:R-:W-:-:S04]  /*06e0*/  SEL R6, R27, R10, !P0 ;  /* 0x0000000a1b067207 */ /* 0x000fc80004000000 */
[----:B------:R-:W-:Y:S02]  /*06f0*/  SEL R10, R7, R11, !P0 ;  /* 0x0000000b070a7207 */ /* 0x000fe40004000000 */
[----:B------:R-:W-:Y:S02]  /*0700*/  IADD3 R7, P1, R8, 0x39, RZ ;  /* 0x0000003908077810 */ /* 0x000fe40007f3e0ff */
[----:B------:R-:W-:-:S03]  /*0710*/  ISETP.GE.AND P0, PT, R9, RZ, PT ;  /* 0x000000ff0900720c */ /* 0x000fc60003f06270 */
[----:B------:R-:W-:Y:S01]  /*0720*/  IMAD.X R11, RZ, RZ, R9, P1 ;  /* 0x000000ffff0b7224 */ /* 0x000fe200008e0609 */
[----:B------:R-:W-:Y:S01]  /*0730*/  SEL R7, R7, R8, !P0 ;  /* 0x0000000807077207 */ /* 0x000fe20004000000 */
[----:B------:R-:W-:-:S03]  /*0740*/  IMAD.WIDE.U32 R4, R18, 0xe4, R4 ;  /* 0x000000e412047825 */ /* 0x000fc600078e0004 */
[----:B------:R-:W-:Y:S02]  /*0750*/  SEL R9, R11, R9, !P0 ;  /* 0x000000090b097207 */ /* 0x000fe40004000000 */
[C---:B------:R-:W-:Y:S01]  /*0760*/  LEA R8, P0, R7.reuse, UR6, 0x2 ;  /* 0x0000000607087c11 */ /* 0x040fe2000f8010ff */
[----:B------:R-:W-:Y:S02]  /*0770*/  IMAD.WIDE.U32 R22, R18, 0xe4, R20 ;  /* 0x000000e412167825 */ /* 0x000fe400078e0014 */
[----:B------:R0:W2:Y:S01]  /*0780*/  LDG.E.EL R21, desc[UR4][R28.64] ;  /* 0x000000041c157981 */ /* 0x0000a2000c2e1900 */
[----:B------:R-:W-:Y:S02]  /*0790*/  LEA.HI.X R9, R7, UR7, R9, 0x2, P0 ;  /* 0x0000000707097c11 */ /* 0x000fe400080f1409 */
[----:B------:R-:W-:Y:S01]  /*07a0*/  IADD3 R20, R0, 0x200, RZ ;  /* 0x0000020000147810 */ /* 0x000fe20007ffe0ff */
[----:B------:R-:W-:Y:S02]  /*07b0*/  IMAD.IADD R23, R26, 0x1, R23 ;  /* 0x000000011a177824 */ /* 0x000fe400078e0217 */
[----:B0-----:R-:W-:Y:S01]  /*07c0*/  IMAD.MOV.U32 R28, RZ, RZ, R4 ;  /* 0x000000ffff1c7224 */ /* 0x001fe200078e0004 */
[----:B------:R-:W-:Y:S01]  /*07d0*/  LEA R4, P0, R6, UR6, 0x2 ;  /* 0x0000000606047c11 */ /* 0x000fe2000f8010ff */
[----:B------:R-:W-:-:S02]  /*07e0*/  IMAD.IADD R29, R26, 0x1, R5 ;  /* 0x000000011a1d7824 */ /* 0x000fc400078e0205 */
[----:B------:R-:W-:Y:S01]  /*07f0*/  IMAD.HI R30, R20, 0x2aaaaaab, RZ ;  /* 0x2aaaaaab141e7827 */ /* 0x000fe200078e02ff */
[----:B------:R-:W-:-:S03]  /*0800*/  LEA.HI.X R5, R6, UR7, R10, 0x2, P0 ;  /* 0x0000000706057c11 */ /* 0x000fc600080f140a */
[----:B------:R-:W-:-:S04]  /*0810*/  IMAD.WIDE R22, R19, 0x4, R22 ;  /* 0x0000000413167825 */ /* 0x000fc800078e0216 */
[C---:B------:R-:W-:Y:S01]  /*0820*/  IMAD.WIDE.U32 R10, R18.reuse, 0xe4, R4 ;  /* 0x000000e4120a7825 */ /* 0x040fe200078e0004 */
[----:B------:R-:W-:Y:S01]  /*0830*/  SHF.R.U32.HI R5, RZ, 0x1f, R30 ;  /* 0x0000001fff057819 */ /* 0x000fe2000001161e */
[----:B------:R0:W3:Y:S02]  /*0840*/  LDG.E.EL R27, desc[UR4][R22.64] ;  /* 0x00000004161b7981 */ /* 0x0000e4000c2e1900 */
[----:B------:R-:W-:Y:S01]  /*0850*/  IMAD.WIDE.U32 R6, R18, 0xe4, R8 ;  /* 0x000000e412067825 */ /* 0x000fe200078e0008 */
[----:B------:R-:W-:Y:S01]  /*0860*/  LEA.HI.SX32 R8, R30, R5, 0x1e ;  /* 0x000000051e087211 */ /* 0x000fe200078ff2ff */
[----:B0-----:R-:W0:Y:S04]  /*0870*/  LDC.64 R22, c[0x0][0x230] ;  /* 0x00008c00ff167b82 */ /* 0x001e280000000a00 */
[----:B------:R-:W-:-:S04]  /*0880*/  IMAD.HI R9, R8, 0x2aaaaaab, RZ ;  /* 0x2aaaaaab08097827 */ /* 0x000fc800078e02ff */
[----:B------:R-:W-:Y:S01]  /*0890*/  IMAD.MOV.U32 R4, RZ, RZ, R6 ;  /* 0x000000ffff047224 */ /* 0x000fe200078e0006 */
[----:B------:R-:W-:Y:S01]  /*08a0*/  SHF.R.U32.HI R6, RZ, 0x1f, R9 ;  /* 0x0000001fff067819 */ /* 0x000fe20000011609 */
[----:B------:R-:W-:-:S03]  /*08b0*/  IMAD.IADD R5, R26, 0x1, R7 ;  /* 0x000000011a057824 */ /* 0x000fc600078e0207 */
[----:B------:R-:W-:Y:S01]  /*08c0*/  LEA.HI R9, R9, R6, RZ, 0x1e ;  /* 0x0000000609097211 */ /* 0x000fe200078ff0ff */
[----:B------:R-:W-:-:S04]  /*08d0*/  IMAD.WIDE R4, R19, 0x4, R4 ;  /* 0x0000000413047825 */ /* 0x000fc800078e0204 */
[----:B------:R-:W-:Y:S02]  /*08e0*/  IMAD R9, R9, -0x18, R8 ;  /* 0xffffffe809097824 */ /* 0x000fe400078e0208 */
[----:B------:R-:W-:Y:S02]  /*08f0*/  IMAD.IADD R11, R26, 0x1, R11 ;  /* 0x000000011a0b7824 */ /* 0x000fe400078e020b */
[----:B------:R-:W-:-:S04]  /*0900*/  IMAD.WIDE R28, R19, 0x4, R28 ;  /* 0x00000004131c7825 */ /* 0x000fc800078e021c */
[----:B------:R-:W-:Y:S02]  /*0910*/  IMAD.WIDE R12, R9, 0x8, R12 ;  /* 0x00000008090c7825 */ /* 0x000fe400078e020c */
[----:B------:R-:W4:Y:S02]  /*0920*/  LDG.E.EL R28, desc[UR4][R28.64] ;  /* 0x000000041c1c7981 */ /* 0x000f24000c2e1900 */
[----:B0-----:R-:W-:Y:S02]  /*0930*/  IMAD.WIDE R6, R3, 0x4, R22 ;  /* 0x0000000403067825 */ /* 0x001fe400078e0216 */
[----:B------:R-:W5:Y:S02]  /*0940*/  LDG.E.EL R3, desc[UR4][R4.64] ;  /* 0x0000000404037981 */ /* 0x000f64000c2e1900 */
[----:B------:R-:W-:Y:S02]  /*0950*/  IMAD.WIDE R10, R19, 0x4, R10 ;  /* 0x00000004130a7825 */ /* 0x000fe400078e020a */
[----:B------:R-:W2:Y:S04]  /*0960*/  LDG.E.EL.64 R12, desc[UR4][R12.64] ;  /* 0x000000040c0c7981 */ /* 0x000ea8000c2e1b00 */
[----:B------:R-:W2:Y:S04]  /*0970*/  LDG.E.EL R19, desc[UR4][R10.64] ;  /* 0x000000040a137981 */ /* 0x000ea8000c2e1900 */
[----:B------:R-:W2:Y:S01]  /*0980*/  LDG.E.EL.128 R4, desc[UR4][R6.64] ;  /* 0x0000000406047981 */ /* 0x000ea2000c2e1d00 */
[----:B------:R-:W-:-:S04]  /*0990*/  IMAD R20, R8, -0x18, R20 ;  /* 0xffffffe808147824 */ /* 0x000fc800078e0214 */
[----:B------:R-:W-:-:S06]  /*09a0*/  IMAD.WIDE R8, R20, 0x8, R16 ;  /* 0x0000000814087825 */ /* 0x000fcc00078e0210 */
[----:B------:R-:W2:Y:S01]  /*09b0*/  LDG.E.EL.128 R8, desc[UR4][R8.64] ;  /* 0x0000000408087981 */ /* 0x000ea2000c2e1d00 */
[----:B------:R-:W-:Y:S02]  /*09c0*/  VIADD R18, R0, 0x202 ;  /* 0x0000020200127836 */ /* 0x000fe40000000000 */
[----:B---3--:R-:W-:Y:S01]  /*09d0*/  FADD R27, -R2, R27 ;  /* 0x0000001b021b7221 */ /* 0x008fe20000000100 */
[----:B-----5:R-:W-:Y:S01]  /*09e0*/  FADD R3, -R14, R3 ;  /* 0x000000030e037221 */ /* 0x020fe20000000100 */
[----:B----4-:R-:W-:Y:S01]  /*09f0*/  FADD R28, -R15, R28 ;  /* 0x0000001c0f1c7221 */ /* 0x010fe20000000100 */
[----:B--2---:R-:W-:Y:S01]  /*0a00*/  ISETP.GE.AND P0, PT, R13, RZ, PT ;  /* 0x000000ff0d00720c */ /* 0x004fe20003f06270 */
[----:B------:R-:W-:Y:S01]  /*0a10*/  FFMA R4, R4, R27, R2 ;  /* 0x0000001b04047223 */ /* 0x000fe20000000002 */
[----:B------:R-:W-:Y:S01]  /*0a20*/  FFMA R6, R6, R3, R14 ;  /* 0x0000000306067223 */ /* 0x000fe2000000000e */
[----:B------:R-:W-:Y:S01]  /*0a30*/  FADD R2, -R21, R19 ;  /* 0x0000001315027221 */ /* 0x000fe20000000100 */
[----:B------:R-:W-:Y:S01]  /*0a40*/  IADD3 R3, P1, R12, 0x39, RZ ;  /* 0x000000390c037810 */ /* 0x000fe20007f3e0ff */
[----:B------:R-:W-:-:S04]  /*0a50*/  IMAD.HI R19, R18, 0x2aaaaaab, RZ ;  /* 0x2aaaaaab12137827 */ /* 0x000fc800078e02ff */
[----:B------:R-:W-:Y:S01]  /*0a60*/  FFMA R5, R5, R28, R15 ;  /* 0x0000001c05057223 */ /* 0x000fe2000000000f */
[----:B------:R-:W-:Y:S01]  /*0a70*/  FFMA R7, R7, R2, R21 ;  /* 0x0000000207077223 */ /* 0x000fe20000000015 */
[----:B------:R-:W-:Y:S02]  /*0a80*/  IMAD.X R21, RZ, RZ, R13, P1 ;  /* 0x000000ffff157224 */ /* 0x000fe400008e060d */
[----:B------:R-:W-:Y:S01]  /*0a90*/  IMAD.WIDE R14, R20, 0x8, R24 ;  /* 0x00000008140e7825 */ /* 0x000fe200078e0218 */
[----:B------:R-:W-:Y:S02]  /*0aa0*/  SHF.R.U32.HI R26, RZ, 0x1f, R19 ;  /* 0x0000001fff1a7819 */ /* 0x000fe40000011613 */
[----:B------:R-:W-:Y:S02]  /*0ab0*/  SEL R2, R3, R12, !P0 ;  /* 0x0000000c03027207 */ /* 0x000fe40004000000 */
[----:B------:R-:W-:Y:S02]  /*0ac0*/  SEL R3, R21, R13, !P0 ;  /* 0x0000000d15037207 */ /* 0x000fe40004000000 */
[----:B------:R-:W2:Y:S01]  /*0ad0*/  LDG.E.EL.128 R12, desc[UR4][R14.64] ;  /* 0x000000040e0c7981 */ /* 0x000ea2000c2e1d00 */
[----:B------:R-:W-:-:S05]  /*0ae0*/  LEA.HI R29, R19, R26, RZ, 0x1e ;  /* 0x0000001a131d7211 */ /* 0x000fca00078ff0ff */
[----:B------:R-:W-:-:S04]  /*0af0*/  IMAD R29, R29, -0x18, R18 ;  /* 0xffffffe81d1d7824 */ /* 0x000fc800078e0212 */
[----:B------:R-:W-:-:S06]  /*0b00*/  IMAD.WIDE R16, R29, 0x8, R16 ;  /* 0x000000081d107825 */ /* 0x000fcc00078e0210 */
[----:B------:R-:W3:Y:S01]  /*0b10*/  LDG.E.EL.128 R16, desc[UR4][R16.64] ;  /* 0x0000000410107981 */ /* 0x000ee2000c2e1d00 */
[----:B------:R-:W-:-:S04]  /*0b20*/  VIADD R26, R0, 0x200 ;  /* 0x00000200001a7836 */ /* 0x000fc80000000000 */
[----:B------:R-:W-:-:S04]  /*0b30*/  IMAD.HI R26, R26, 0x38e38e39, RZ ;  /* 0x38e38e391a1a7827 */ /* 0x000fc800078e02ff */
[----:B------:R-:W-:Y:S01]  /*0b40*/  IMAD.WIDE R28, R29, 0x8, R24 ;  /* 0x000000081d1c7825 */ /* 0x000fe200078e0218 */
[----:B------:R-:W-:-:S03]  /*0b50*/  SHF.R.U32.HI R21, RZ, 0x1f, R26 ;  /* 0x0000001fff157819 */ /* 0x000fc6000001161a */
[----:B------:R-:W-:Y:S01]  /*0b60*/  IMAD.WIDE R24, R20, 0x4, R22 ;  /* 0x0000000414187825 */ /* 0x000fe200078e0216 */
[----:B------:R-:W-:Y:S02]  /*0b70*/  LEA.HI.SX32 R26, R26, R21, 0x19 ;  /* 0x000000151a1a7211 */ /* 0x000fe400078fcaff */
[----:B------:R0:W4:Y:S01]  /*0b80*/  LDG.E.EL.128 R20, desc[UR4][R28.64] ;  /* 0x000000041c147981 */ /* 0x000122000c2e1d00 */
[----:B------:R-:W-:Y:S01]  /*0b90*/  VIADD R27, R8, 0x39 ;  /* 0x00000039081b7836 */ /* 0x000fe20000000000 */
[----:B------:R-:W-:Y:S02]  /*0ba0*/  ISETP.GE.AND P0, PT, R9, RZ, PT ;  /* 0x000000ff0900720c */ /* 0x000fe40003f06270 */
[----:B------:R-:W-:Y:S02]  /*0bb0*/  IADD3 RZ, P1, R8, 0x39, RZ ;  /* 0x0000003908ff7810 */ /* 0x000fe40007f3e0ff */
[----:B------:R-:W-:Y:S02]  /*0bc0*/  SEL R8, R27, R8, !P0 ;  /* 0x000000081b087207 */ /* 0x000fe40004000000 */
[----:B------:R-:W-:-:S04]  /*0bd0*/  IADD3.X R27, RZ, R9, RZ, P1, !PT ;  /* 0x00000009ff1b7210 */ /* 0x000fc80000ffe4ff */
[----:B------:R-:W-:Y:S02]  /*0be0*/  SEL R9, R27, R9, !P0 ;  /* 0x000000091b097207 */ /* 0x000fe40004000000 */
[----:B0-----:R-:W-:-:S04]  /*0bf0*/  LEA R28, P0, R8, UR6, 0x2 ;  /* 0x00000006081c7c11 */ /* 0x001fc8000f8010ff */
[----:B------:R-:W-:Y:S02]  /*0c00*/  LEA.HI.X R29, R8, UR7, R9, 0x2, P0 ;  /* 0x00000007081d7c11 */ /* 0x000fe400080f1409 */
[----:B------:R-:W-:Y:S02]  /*0c10*/  IADD3 R9, P1, R10, 0x39, RZ ;  /* 0x000000390a097810 */ /* 0x000fe40007f3e0ff */
[----:B------:R-:W-:Y:S01]  /*0c20*/  ISETP.GE.AND P0, PT, R11, RZ, PT ;  /* 0x000000ff0b00720c */ /* 0x000fe20003f06270 */
[----:B------:R-:W-:-:S04]  /*0c30*/  IMAD.WIDE.U32 R28, R2, 0xe4, R28 ;  /* 0x000000e4021c7825 */ /* 0x000fc800078e001c */
[----:B------:R-:W-:Y:S02]  /*0c40*/  IMAD.X R27, RZ, RZ, R11, P1 ;  /* 0x000000ffff1b7224 */ /* 0x000fe400008e060b */
[----:B------:R-:W-:Y:S01]  /*0c50*/  IMAD R3, R3, 0xe4, RZ ;  /* 0x000000e403037824 */ /* 0x000fe200078e02ff */
[----:B------:R-:W-:Y:S02]  /*0c60*/  SEL R8, R9, R10, !P0 ;  /* 0x0000000a09087207 */ /* 0x000fe40004000000 */
[----:B------:R-:W-:Y:S01]  /*0c70*/  SEL R9, R27, R11, !P0 ;  /* 0x0000000b1b097207 */ /* 0x000fe20004000000 */
[----:B------:R-:W-:Y:S02]  /*0c80*/  IMAD.IADD R11, R29, 0x1, R3 ;  /* 0x000000011d0b7824 */ /* 0x000fe400078e0203 */
[----:B------:R-:W-:Y:S02]  /*0c90*/  IMAD.MOV.U32 R10, RZ, RZ, R28 ;  /* 0x000000ffff0a7224 */ /* 0x000fe400078e001c */
[----:B------:R-:W-:-:S04]  /*0ca0*/  IMAD R26, R26, 0xcb1, RZ ;  /* 0x00000cb11a1a7824 */ /* 0x000fc800078e02ff */
[----:B------:R-:W-:Y:S01]  /*0cb0*/  IMAD.WIDE R10, R26, 0x4, R10 ;  /* 0x000000041a0a7825 */ /* 0x000fe200078e020a */
[----:B--2---:R-:W-:-:S03]  /*0cc0*/  IADD3 RZ, P1, R12, 0x39, RZ ;  /* 0x000000390cff7810 */ /* 0x004fc60007f3e0ff */
[----:B------:R-:W-:Y:S01]  /*0cd0*/  VIADD R29, R12, 0x39 ;  /* 0x000000390c1d7836 */ /* 0x000fe20000000000 */
[----:B------:R-:W-:Y:S01]  /*0ce0*/  ISETP.GE.AND P0, PT, R13, RZ, PT ;  /* 0x000000ff0d00720c */ /* 0x000fe20003f06270 */
[----:B------:R-:W-:Y:S01]  /*0cf0*/  IMAD.X R27, RZ, RZ, R13, P1 ;  /* 0x000000ffff1b7224 */ /* 0x000fe200008e060d */
[----:B------:R-:W-:Y:S02]  /*0d00*/  IADD3 RZ, P1, R14, 0x39, RZ ;  /* 0x000000390eff7810 */ /* 0x000fe40007f3e0ff */
[----:B------:R-:W-:Y:S02]  /*0d10*/  SEL R12, R29, R12, !P0 ;  /* 0x0000000c1d0c7207 */ /* 0x000fe40004000000 */
[----:B------:R-:W-:Y:S02]  /*0d20*/  SEL R13, R27, R13, !P0 ;  /* 0x0000000d1b0d7207 */ /* 0x000fe40004000000 */
[----:B------:R-:W-:Y:S02]  /*0d30*/  ISETP.GE.AND P0, PT, R15, RZ, PT ;  /* 0x000000ff0f00720c */ /* 0x000fe40003f06270 */
[----:B------:R-:W-:Y:S01]  /*0d40*/  IADD3.X R27, RZ, R15, RZ, P1, !PT ;  /* 0x0000000fff1b7210 */ /* 0x000fe20000ffe4ff */
[----:B------:R-:W-:-:S03]  /*0d50*/  VIADD R29, R14, 0x39 ;  /* 0x000000390e1d7836 */ /* 0x000fc60000000000 */
[----:B------:R-:W-:Y:S02]  /*0d60*/  SEL R15, R27, R15, !P0 ;  /* 0x0000000f1b0f7207 */ /* 0x000fe40004000000 */
[----:B---3--:R-:W-:Y:S02]  /*0d70*/  IADD3 R27, P1, R16, 0x39, RZ ;  /* 0x00000039101b7810 */ /* 0x008fe40007f3e0ff */
[----:B------:R-:W-:Y:S02]  /*0d80*/  SEL R14, R29, R14, !P0 ;  /* 0x0000000e1d0e7207 */ /* 0x000fe40004000000 */
[----:B------:R-:W-:Y:S01]  /*0d90*/  ISETP.GE.AND P0, PT, R17, RZ, PT ;  /* 0x000000ff1100720c */ /* 0x000fe20003f06270 */
[----:B------:R-:W-:-:S03]  /*0da0*/  IMAD.X R29, RZ, RZ, R17, P1 ;  /* 0x000000ffff1d7224 */ /* 0x000fc600008e0611 */
[----:B------:R-:W-:Y:S02]  /*0db0*/  SEL R16, R27, R16, !P0 ;  /* 0x000000101b107207 */ /* 0x000fe40004000000 */
[----:B------:R-:W-:Y:S01]  /*0dc0*/  SEL R17, R29, R17, !P0 ;  /* 0x000000111d117207 */ /* 0x000fe20004000000 */
[----:B------:R0:W2:Y:S02]  /*0dd0*/  LDG.E.EL R27, desc[UR4][R10.64] ;  /* 0x000000040a1b7981 */ /* 0x0000a4000c2e1900 */
[----:B0-----:R-:W-:-:S04]  /*0de0*/  LEA R10, P0, R8, UR6, 0x2 ;  /* 0x00000006080a7c11 */ /* 0x001fc8000f8010ff */
[----:B------:R-:W-:Y:S02]  /*0df0*/  LEA.HI.X R11, R8, UR7, R9, 0x2, P0 ;  /* 0x00000007080b7c11 */ /* 0x000fe400080f1409 */
[----:B------:R-:W-:-:S04]  /*0e00*/  LEA R8, P0, R12, UR6, 0x2 ;  /* 0x000000060c087c11 */ /* 0x000fc8000f8010ff */
[----:B------:R-:W-:Y:S01]  /*0e10*/  LEA.HI.X R9, R12, UR7, R13, 0x2, P0 ;  /* 0x000000070c097c11 */ /* 0x000fe200080f140d */
[----:B------:R-:W-:Y:S01]  /*0e20*/  IMAD.WIDE.U32 R12, R2, 0xe4, R10 ;  /* 0x000000e4020c7825 */ /* 0x000fe200078e000a */
[----:B------:R-:W-:Y:S02]  /*0e30*/  LEA R10, P0, R14, UR6, 0x2 ;  /* 0x000000060e0a7c11 */ /* 0x000fe4000f8010ff */
[----:B----4-:R-:W-:Y:S01]  /*0e40*/  IADD3 RZ, P2, R20, 0x39, RZ ;  /* 0x0000003914ff7810 */ /* 0x010fe20007f5e0ff */
[----:B------:R-:W-:Y:S01]  /*0e50*/  VIADD R29, R20, 0x39 ;  /* 0x00000039141d7836 */ /* 0x000fe20000000000 */
[----:B------:R-:W-:Y:S02]  /*0e60*/  LEA.HI.X R11, R14, UR7, R15, 0x2, P0 ;  /* 0x000000070e0b7c11 */ /* 0x000fe400080f140f */
[----:B------:R-:W-:Y:S02]  /*0e70*/  LEA R14, P1, R16, UR6, 0x2 ;  /* 0x00000006100e7c11 */ /* 0x000fe4000f8210ff */
[----:B------:R-:W-:-:S02]  /*0e80*/  ISETP.GE.AND P0, PT, R21, RZ, PT ;  /* 0x000000ff1500720c */ /* 0x000fc40003f06270 */
[----:B------:R-:W-:Y:S01]  /*0e90*/  LEA.HI.X R15, R16, UR7, R17, 0x2, P1 ;  /* 0x00000007100f7c11 */ /* 0x000fe200088f1411 */
[----:B------:R-:W-:Y:S01]  /*0ea0*/  IMAD.IADD R13, R3, 0x1, R13 ;  /* 0x00000001030d7824 */ /* 0x000fe200078e020d */
[----:B------:R-:W-:Y:S01]  /*0eb0*/  SEL R17, R29, R20, !P0 ;  /* 0x000000141d117207 */ /* 0x000fe20004000000 */
[----:B------:R-:W-:Y:S01]  /*0ec0*/  IMAD.X R20, RZ, RZ, R21, P2 ;  /* 0x000000ffff147224 */ /* 0x000fe200010e0615 */
[----:B------:R-:W3:Y:S01]  /*0ed0*/  LDG.E.EL.128 R28, desc[UR4][R24.64] ;  /* 0x00000004181c7981 */ /* 0x000ee2000c2e1d00 */
[----:B------:R-:W-:-:S03]  /*0ee0*/  IMAD.WIDE R12, R26, 0x4, R12 ;  /* 0x000000041a0c7825 */ /* 0x000fc600078e020c */
[----:B------:R-:W-:Y:S02]  /*0ef0*/  SEL R20, R20, R21, !P0 ;  /* 0x0000001514147207 */ /* 0x000fe40004000000 */
[C---:B------:R-:W-:Y:S01]  /*0f00*/  LEA R16, P0, R17.reuse, UR6, 0x2 ;  /* 0x0000000611107c11 */ /* 0x040fe2000f8010ff */
[----:B------:R0:W4:Y:S03]  /*0f10*/  LDG.E.EL R12, desc[UR4][R12.64] ;  /* 0x000000040c0c7981 */ /* 0x000126000c2e1900 */
[----:B------:R-:W-:Y:S02]  /*0f20*/  LEA.HI.X R17, R17, UR7, R20, 0x2, P0 ;  /* 0x0000000711117c11 */ /* 0x000fe400080f1414 */
[----:B------:R-:W-:Y:S02]  /*0f30*/  ISETP.GE.AND P0, PT, R19, RZ, PT ;  /* 0x000000ff1300720c */ /* 0x000fe40003f06270 */
[----:B0-----:R-:W-:-:S04]  /*0f40*/  IADD3 R13, P1, R18, 0x39, RZ ;  /* 0x00000039120d7810 */ /* 0x001fc80007f3e0ff */
[----:B------:R-:W-:Y:S02]  /*0f50*/  IADD3.X R21, RZ, R19, RZ, P1, !PT ;  /* 0x00000013ff157210 */ /* 0x000fe40000ffe4ff */
[----:B------:R-:W-:Y:S02]  /*0f60*/  SEL R18, R13, R18, !P0 ;  /* 0x000000120d127207 */ /* 0x000fe40004000000 */
[----:B------:R-:W-:Y:S02]  /*0f70*/  IADD3 R13, P1, R22, 0x39, RZ ;  /* 0x00000039160d7810 */ /* 0x000fe40007f3e0ff */
[----:B------:R-:W-:Y:S02]  /*0f80*/  SEL R19, R21, R19, !P0 ;  /* 0x0000001315137207 */ /* 0x000fe40004000000 */
[----:B------:R-:W-:Y:S01]  /*0f90*/  ISETP.GE.AND P0, PT, R23, RZ, PT ;  /* 0x000000ff1700720c */ /* 0x000fe20003f06270 */
[----:B------:R-:W-:-:S03]  /*0fa0*/  IMAD.X R21, RZ, RZ, R23, P1 ;  /* 0x000000ffff157224 */ /* 0x000fc600008e0617 */
[----:B------:R-:W-:Y:S02]  /*0fb0*/  SEL R13, R13, R22, !P0 ;  /* 0x000000160d0d7207 */ /* 0x000fe40004000000 */
[----:B------:R-:W-:Y:S02]  /*0fc0*/  SEL R22, R21, R23, !P0 ;  /* 0x0000001715167207 */ /* 0x000fe40004000000 */
[----:B------:R-:W-:-:S04]  /*0fd0*/  LEA R20, P0, R18, UR6, 0x2 ;  /* 0x0000000612147c11 */ /* 0x000fc8000f8010ff */
[----:B------:R-:W-:Y:S02]  /*0fe0*/  LEA.HI.X R21, R18, UR7, R19, 0x2, P0 ;  /* 0x0000000712157c11 */ /* 0x000fe400080f1413 */
[----:B------:R-:W-:-:S04]  /*0ff0*/  LEA R18, P0, R13, UR6, 0x2 ;  /* 0x000000060d127c11 */ /* 0x000fc8000f8010ff */
[----:B------:R-:W-:Y:S01]  /*1000*/  LEA.HI.X R19, R13, UR7, R22, 0x2, P0 ;  /* 0x000000070d137c11 */ /* 0x000fe200080f1416 */
[----:B------:R-:W-:-:S04]  /*1010*/  IMAD.WIDE.U32 R8, R2, 0xe4, R8 ;  /* 0x000000e402087825 */ /* 0x000fc800078e0008 */
[----:B------:R-:W-:-:S04]  /*1020*/  IMAD.WIDE.U32 R10, R2, 0xe4, R10 ;  /* 0x000000e4020a7825 */ /* 0x000fc800078e000a */
[----:B------:R-:W-:-:S04]  /*1030*/  IMAD.WIDE.U32 R14, R2, 0xe4, R14 ;  /* 0x000000e4020e7825 */ /* 0x000fc800078e000e */
[----:B------:R-:W-:-:S04]  /*1040*/  IMAD.WIDE.U32 R20, R2, 0xe4, R20 ;  /* 0x000000e402147825 */ /* 0x000fc800078e0014 */
[----:B------:R-:W-:-:S04]  /*1050*/  IMAD.WIDE.U32 R16, R2, 0xe4, R16 ;  /* 0x000000e402107825 */ /* 0x000fc800078e0010 */
[----:B------:R-:W-:-:S04]  /*1060*/  IMAD.WIDE.U32 R18, R2, 0xe4, R18 ;  /* 0x000000e402127825 */ /* 0x000fc800078e0012 */
[C---:B------:R-:W-:Y:S02]  /*1070*/  IMAD.IADD R9, R3.reuse, 0x1, R9 ;  /* 0x0000000103097824 */ /* 0x040fe400078e0209 */
[C---:B------:R-:W-:Y:S02]  /*1080*/  IMAD.IADD R11, R3.reuse, 0x1, R11 ;  /* 0x00000001030b7824 */ /* 0x040fe400078e020b */
[C---:B------:R-:W-:Y:S02]  /*1090*/  IMAD.IADD R15, R3.reuse, 0x1, R15 ;  /* 0x00000001030f7824 */ /* 0x040fe400078e020f */
[C---:B------:R-:W-:Y:S02]  /*10a0*/  IMAD.IADD R21, R3.reuse, 0x1, R21 ;  /* 0x0000000103157824 */ /* 0x040fe400078e0215 */
[C---:B------:R-:W-:Y:S02]  /*10b0*/  IMAD.IADD R17, R3.reuse, 0x1, R17 ;  /* 0x0000000103117824 */ /* 0x040fe400078e0211 */
[----:B------:R-:W-:-:S02]  /*10c0*/  IMAD.IADD R19, R3, 0x1, R19 ;  /* 0x0000000103137824 */ /* 0x000fc400078e0213 */
[C---:B------:R-:W-:Y:S01]  /*10d0*/  IMAD.WIDE R8, R26.reuse, 0x4, R8 ;  /* 0x000000041a087825 */ /* 0x040fe200078e0208 */
[----:B------:R-:W0:Y:S03]  /*10e0*/  LDC.64 R2, c[0x0][0x238] ;  /* 0x00008e00ff027b82 */ /* 0x000e260000000a00 */
[C---:B------:R-:W-:Y:S02]  /*10f0*/  IMAD.WIDE R10, R26.reuse, 0x4, R10 ;  /* 0x000000041a0a7825 */ /* 0x040fe400078e020a */
[----:B------:R-:W2:Y:S02]  /*1100*/  LDG.E.EL R8, desc[UR4][R8.64] ;  /* 0x0000000408087981 */ /* 0x000ea4000c2e1900 */
[C---:B------:R-:W-:Y:S02]  /*1110*/  IMAD.WIDE R14, R26.reuse, 0x4, R14 ;  /* 0x000000041a0e7825 */ /* 0x040fe400078e020e */
[----:B------:R-:W4:Y:S02]  /*1120*/  LDG.E.EL R11, desc[UR4][R10.64] ;  /* 0x000000040a0b7981 */ /* 0x000f24000c2e1900 */
[----:B------:R-:W-:-:S02]  /*1130*/  IMAD.WIDE R20, R26, 0x4, R20 ;  /* 0x000000041a147825 */ /* 0x000fc400078e0214 */
[----:B------:R-:W5:Y:S02]  /*1140*/  LDG.E.EL R15, desc[UR4][R14.64] ;  /* 0x000000040e0f7981 */ /* 0x000f64000c2e1900 */
[C---:B------:R-:W-:Y:S02]  /*1150*/  IMAD.WIDE R16, R26.reuse, 0x4, R16 ;  /* 0x000000041a107825 */ /* 0x040fe400078e0210 */
[----:B------:R-:W5:Y:S02]  /*1160*/  LDG.E.EL R20, desc[UR4][R20.64] ;  /* 0x0000000414147981 */ /* 0x000f64000c2e1900 */
[----:B------:R-:W-:Y:S02]  /*1170*/  IMAD.WIDE R18, R26, 0x4, R18 ;  /* 0x000000041a127825 */ /* 0x000fe400078e0212 */
[----:B------:R-:W5:Y:S04]  /*1180*/  LDG.E.EL R16, desc[UR4][R16.64] ;  /* 0x0000000410107981 */ /* 0x000f68000c2e1900 */
[----:B------:R-:W5:Y:S01]  /*1190*/  LDG.E.EL R19, desc[UR4][R18.64] ;  /* 0x0000000412137981 */ /* 0x000f62000c2e1900 */
[----:B0-----:R-:W-:-:S05]  /*11a0*/  IMAD.WIDE R2, R0, 0x4, R2 ;  /* 0x0000000400027825 */ /* 0x001fca00078e0202 */
[----:B------:R-:W-:Y:S01]  /*11b0*/  STG.E.128 desc[UR4][R2.64], R4 ;  /* 0x0000000402007986 */ /* 0x000fe2000c101d04 */
[----:B--2---:R-:W-:Y:S01]  /*11c0*/  FADD R8, -R27, R8 ;  /* 0x000000081b087221 */ /* 0x004fe20000000100 */
[----:B----4-:R-:W-:-:S03]  /*11d0*/  FADD R0, -R12, R11 ;  /* 0x0000000b0c007221 */ /* 0x010fc60000000100 */
[----:B---3--:R-:W-:Y:S01]  /*11e0*/  FFMA R28, R28, R8, R27 ;  /* 0x000000081c1c7223 */ /* 0x008fe2000000001b */
[----:B------:R-:W-:Y:S01]  /*11f0*/  FFMA R29, R29, R0, R12 ;  /* 0x000000001d1d7223 */ /* 0x000fe2000000000c */
[----:B-----5:R-:W-:Y:S01]  /*1200*/  FADD R9, -R15, R16 ;  /* 0x000000100f097221 */ /* 0x020fe20000000100 */
[----:B------:R-:W-:-:S03]  /*1210*/  FADD R10, -R20, R19 ;  /* 0x00000013140a7221 */ /* 0x000fc60000000100 */
[----:B------:R-:W-:Y:S01]  /*1220*/  FFMA R30, R30, R9, R15 ;  /* 0x000000091e1e7223 */ /* 0x000fe2000000000f */
[----:B------:R-:W-:-:S05]  /*1230*/  FFMA R31, R31, R10, R20 ;  /* 0x0000000a1f1f7223 */ /* 0x000fca0000000014 */
[----:B------:R-:W-:Y:S01]  /*1240*/  STG.E.128 desc[UR4][R2.64+0x800], R28 ;  /* 0x0008001c02007986 */ /* 0x000fe2000c101d04 */
[----:B------:R-:W-:Y:S05]  /*1250*/  EXIT ;  /* 0x000000000000794d */ /* 0x000fea0003800000 */
.L_x_0:
[----:B------:R-:W-:-:S00]  /*1260*/  BRA `(.L_x_0) ;  /* 0xfffffffc00fc7947 */ /* 0x000fc0000383ffff */
[----:B------:R-:W-:-:S00]  /*1270*/  NOP ;  /* 0x0000000000007918 */ /* 0x000fc00000000000 */
        /* <DEDUP_REMOVED lines=8> */
.L_x_1:


//--------------------- .nv.constant0.triton_poi_fused__unsafe_index_add_mul_sub_24 --------------------------
	.section	.nv.constant0.triton_poi_fused__unsafe_index_add_mul_sub_24,"a",@progbits
	.sectionflags	@""
	.align	4
.nv.constant0.triton_poi_fused__unsafe_index_add_mul_sub_24:
	.zero		580
